	.headerflags	@"EF_CUDA_TEXMODE_UNIFIED EF_CUDA_64BIT_ADDRESS EF_CUDA_SM86 EF_CUDA_VIRTUAL_SM(EF_CUDA_SM86)"
	.elftype	@"ET_EXEC"


//--------------------- .nv.info                  --------------------------
	.section	.nv.info,"",@"SHT_CUDA_INFO"
	.align	4


	//----- nvinfo : EIATTR_REGCOUNT
	.align		4
        /*0000*/ 	.byte	0x04, 0x2f
        /*0002*/ 	.short	(.L_5 - .L_4)
	.align		4
.L_4:
        /*0004*/ 	.word	index@(triton_red_fused__to_copy_add_embedding_mean_mul_pow_rsqrt_0)
        /*0008*/ 	.word	0x0000001e


	//----- nvinfo : EIATTR_MIN_STACK_SIZE
	.align		4
.L_5:
        /*000c*/ 	.byte	0x04, 0x12
        /*000e*/ 	.short	(.L_7 - .L_6)
	.align		4
.L_6:
        /*0010*/ 	.word	index@(triton_red_fused__to_copy_add_embedding_mean_mul_pow_rsqrt_0)
        /*0014*/ 	.word	0x00000000


	//----- nvinfo : EIATTR_FRAME_SIZE
	.align		4
.L_7:
        /*0018*/ 	.byte	0x04, 0x11
        /*001a*/ 	.short	(.L_9 - .L_8)
	.align		4
.L_8:
        /*001c*/ 	.word	index@(triton_red_fused__to_copy_add_embedding_mean_mul_pow_rsqrt_0)
        /*0020*/ 	.word	0x00000000


	//----- nvinfo : EIATTR_MIN_STACK_SIZE
	.align		4
.L_9:
        /*0024*/ 	.byte	0x04, 0x12
        /*0026*/ 	.short	(.L_11 - .L_10)
	.align		4
.L_10:
        /*0028*/ 	.word	index@(triton_red_fused__to_copy_add_embedding_mean_mul_pow_rsqrt_0)
        /*002c*/ 	.word	0x00000000
.L_11:


//--------------------- .nv.info.triton_red_fused__to_copy_add_embedding_mean_mul_pow_rsqrt_0 --------------------------
	.section	.nv.info.triton_red_fused__to_copy_add_embedding_mean_mul_pow_rsqrt_0,"",@"SHT_CUDA_INFO"
	.sectionflags	@""
	.align	4


	//----- nvinfo : EIATTR_CUDA_API_VERSION
	.align		4
        /*0000*/ 	.byte	0x04, 0x37
        /*0002*/ 	.short	(.L_13 - .L_12)
.L_12:
        /*0004*/ 	.word	0x0000007c


	//----- nvinfo : EIATTR_SW2861232_WAR
	.align		4
.L_13:
        /*0008*/ 	.byte	0x01, 0x35
	.zero		2


	//----- nvinfo : EIATTR_PARAM_CBANK
	.align		4
        /*000c*/ 	.byte	0x04, 0x0a
        /*000e*/ 	.short	(.L_15 - .L_14)
	.align		4
.L_14:
        /*0010*/ 	.word	index@(.nv.constant0.triton_red_fused__to_copy_add_embedding_mean_mul_pow_rsqrt_0)
        /*0014*/ 	.short	0x0160
        /*0016*/ 	.short	0x0030


	//----- nvinfo : EIATTR_CBANK_PARAM_SIZE
	.align		4
.L_15:
        /*0018*/ 	.byte	0x03, 0x19
        /*001a*/ 	.short	0x0030


	//----- nvinfo : EIATTR_KPARAM_INFO
	.align		4
        /*001c*/ 	.byte	0x04, 0x17
        /*001e*/ 	.short	(.L_17 - .L_16)
.L_16:
        /*0020*/ 	.word	0x00000000
        /*0024*/ 	.short	0x0006
        /*0026*/ 	.short	0x0028
        /*0028*/ 	.byte	0x00, 0xf4, 0x21, 0x00


	//----- nvinfo : EIATTR_KPARAM_INFO
	.align		4
.L_17:
        /*002c*/ 	.byte	0x04, 0x17
        /*002e*/ 	.short	(.L_19 - .L_18)
.L_18:
        /*0030*/ 	.word	0x00000000
        /*0034*/ 	.short	0x0005
        /*0036*/ 	.short	0x0024
        /*0038*/ 	.byte	0x00, 0xf0, 0x11, 0x00


	//----- nvinfo : EIATTR_KPARAM_INFO
	.align		4
.L_19:
        /*003c*/ 	.byte	0x04, 0x17
        /*003e*/ 	.short	(.L_21 - .L_20)
.L_20:
        /*0040*/ 	.word	0x00000000
        /*0044*/ 	.short	0x0004
        /*0046*/ 	.short	0x0020
        /*0048*/ 	.byte	0x00, 0xf0, 0x11, 0x00


	//----- nvinfo : EIATTR_KPARAM_INFO
	.align		4
.L_21:
        /*004c*/ 	.byte	0x04, 0x17
        /*004e*/ 	.short	(.L_23 - .L_22)
.L_22:
        /*0050*/ 	.word	0x00000000
        /*0054*/ 	.short	0x0003
        /*0056*/ 	.short	0x0018
        /*0058*/ 	.byte	0x00, 0xf4, 0x21, 0x00


	//----- nvinfo : EIATTR_KPARAM_INFO
	.align		4
.L_23:
        /*005c*/ 	.byte	0x04, 0x17
        /*005e*/ 	.short	(.L_25 - .L_24)
.L_24:
        /*0060*/ 	.word	0x00000000
        /*0064*/ 	.short	0x0002
        /*0066*/ 	.short	0x0010
        /*0068*/ 	.byte	0x00, 0xf4, 0x21, 0x00


	//----- nvinfo : EIATTR_KPARAM_INFO
	.align		4
.L_25:
        /*006c*/ 	.byte	0x04, 0x17
        /*006e*/ 	.short	(.L_27 - .L_26)
.L_26:
        /*0070*/ 	.word	0x00000000
        /*0074*/ 	.short	0x0001
        /*0076*/ 	.short	0x0008
        /*0078*/ 	.byte	0x00, 0xf4, 0x21, 0x00


	//----- nvinfo : EIATTR_KPARAM_INFO
	.align		4
.L_27:
        /*007c*/ 	.byte	0x04, 0x17
        /*007e*/ 	.short	(.L_29 - .L_28)
.L_28:
        /*0080*/ 	.word	0x00000000
        /*0084*/ 	.short	0x0000
        /*0086*/ 	.short	0x0000
        /*0088*/ 	.byte	0x00, 0xf4, 0x21, 0x00


	//----- nvinfo : EIATTR_MAXREG_COUNT
	.align		4
.L_29:
        /*008c*/ 	.byte	0x03, 0x1b
        /*008e*/ 	.short	0x0080


	//----- nvinfo : EIATTR_EXTERNS
	.align		4
        /*0090*/ 	.byte	0x04, 0x0f
        /*0092*/ 	.short	(.L_31 - .L_30)


	//   ....[0]....
	.align		4
.L_30:
        /*0094*/ 	.word	index@(__assertfail)


	//----- nvinfo : EIATTR_COOP_GROUP_MASK_REGIDS
	.align		4
.L_31:
        /*0098*/ 	.byte	0x04, 0x29
        /*009a*/ 	.short	(.L_33 - .L_32)


	//   ....[0]....
.L_32:
        /*009c*/ 	.word	0xffffffff


	//   ....[1]....
        /*00a0*/ 	.word	0xffffffff


	//   ....[2]....
        /*00a4*/ 	.word	0xffffffff


	//----- nvinfo : EIATTR_COOP_GROUP_INSTR_OFFSETS
	.align		4
.L_33:
        /*00a8*/ 	.byte	0x04, 0x28
        /*00aa*/ 	.short	(.L_35 - .L_34)


	//   ....[0]....
.L_34:
        /*00ac*/ 	.word	0x00000b90


	//   ....[1]....
        /*00b0*/ 	.word	0x00000bc0


	//   ....[2]....
        /*00b4*/ 	.word	0x00000be0


	//----- nvinfo : EIATTR_SYSCALL_OFFSETS
	.align		4
.L_35:
        /*00b8*/ 	.byte	0x04, 0x46
        /*00ba*/ 	.short	(.L_37 - .L_36)


	//   ....[0]....
.L_36:
        /*00bc*/ 	.word	0x00001200


	//----- nvinfo : EIATTR_EXIT_INSTR_OFFSETS
	.align		4
.L_37:
        /*00c0*/ 	.byte	0x04, 0x1c
        /*00c2*/ 	.short	(.L_39 - .L_38)


	//   ....[0]....
.L_38:
        /*00c4*/ 	.word	0x000010d0


	//----- nvinfo : EIATTR_REQNTID
	.align		4
.L_39:
        /*00c8*/ 	.byte	0x04, 0x10
        /*00ca*/ 	.short	(.L_41 - .L_40)
.L_40:
        /*00cc*/ 	.word	0x00000200
        /*00d0*/ 	.word	0x00000001
        /*00d4*/ 	.word	0x00000001


	//----- nvinfo : EIATTR_CRS_STACK_SIZE
	.align		4
.L_41:
        /*00d8*/ 	.byte	0x04, 0x1e
        /*00da*/ 	.short	(.L_43 - .L_42)
.L_42:
        /*00dc*/ 	.word	0x00000000
.L_43:


//--------------------- .nv.callgraph             --------------------------
	.section	.nv.callgraph,"",@"SHT_CUDA_CALLGRAPH"
	.align	4
	.sectionentsize	8
	.align		4
        /*0000*/ 	.word	0x00000000
	.align		4
        /*0004*/ 	.word	0xffffffff
	.align		4
        /*0008*/ 	.word	index@(triton_red_fused__to_copy_add_embedding_mean_mul_pow_rsqrt_0)
	.align		4
        /*000c*/ 	.word	index@(__assertfail)
	.align		4
        /*0010*/ 	.word	0x00000000
	.align		4
        /*0014*/ 	.word	0xfffffffe
	.align		4
        /*0018*/ 	.word	0x00000000
	.align		4
        /*001c*/ 	.word	0xfffffffd
	.align		4
        /*0020*/ 	.word	0x00000000
	.align		4
        /*0024*/ 	.word	0xfffffffc


//--------------------- .nv.rel.action            --------------------------
	.section	.nv.rel.action,"",@"SHT_CUDA_RELOCINFO"
	.align	8
	.sectionentsize	8
        /*0000*/ 	.byte	0x73, 0x00, 0x00, 0x00, 0x00, 0x00, 0x00, 0x00, 0x00, 0x00, 0x00, 0x11, 0x25, 0x00, 0x05, 0x36


//--------------------- .nv.constant4             --------------------------
	.section	.nv.constant4,"a",@progbits
	.align	8
	.align		8
.nv.constant4:
        /*0000*/ 	.dword	__assertfail
	.align		8
        /*0008*/ 	.dword	assertFunc_0
	.align		8
        /*0010*/ 	.dword	assertFile_0
	.align		8
        /*0018*/ 	.dword	assertMessage_0
	.align		8
        /*0020*/ 	.dword	_$_str


//--------------------- .nv.constant0.triton_red_fused__to_copy_add_embedding_mean_mul_pow_rsqrt_0 --------------------------
	.section	.nv.constant0.triton_red_fused__to_copy_add_embedding_mean_mul_pow_rsqrt_0,"a",@progbits
	.sectionflags	@""
	.align	4
.nv.constant0.triton_red_fused__to_copy_add_embedding_mean_mul_pow_rsqrt_0:
	.zero		400


//--------------------- .text.triton_red_fused__to_copy_add_embedding_mean_mul_pow_rsqrt_0 --------------------------
	.section	.text.triton_red_fused__to_copy_add_embedding_mean_mul_pow_rsqrt_0,"ax",@progbits
	.sectionflags	@"SHF_BARRIERS=1"
	.sectioninfo	@"SHI_REGISTERS=30"
	.align	128
        .global         triton_red_fused__to_copy_add_embedding_mean_mul_pow_rsqrt_0
        .type           triton_red_fused__to_copy_add_embedding_mean_mul_pow_rsqrt_0,@function
        .size           triton_red_fused__to_copy_add_embedding_mean_mul_pow_rsqrt_0,(.L_x_4 - triton_red_fused__to_copy_add_embedding_mean_mul_pow_rsqrt_0)
        .other          triton_red_fused__to_copy_add_embedding_mean_mul_pow_rsqrt_0,@"STO_CUDA_ENTRY STV_DEFAULT"
triton_red_fused__to_copy_add_embedding_mean_mul_pow_rsqrt_0:
.text.triton_red_fused__to_copy_add_embedding_mean_mul_pow_rsqrt_0:
[----:B------:R-:W-:Y:S02]  /*0000*/  IMAD.MOV.U32 R1, RZ, RZ, c[0x0][0x28] ;  /* 0x00000a00ff017624 */ /* 0x000fe400078e00ff */
[----:B------:R-:W0:Y:S01]  /*0010*/  S2R R0, SR_TID.X ;  /* 0x0000000000007919 */ /* 0x000e220000002100 */
[----:B------:R-:W1:Y:S01]  /*0020*/  S2UR UR4, SR_CTAID.X ;  /* 0x00000000000479c3 */ /* 0x000e620000002500 */
[----:B------:R-:W-:Y:S01]  /*0030*/  IMAD.MOV.U32 R11, RZ, RZ, 0x8 ;  /* 0x00000008ff0b7424 */ /* 0x000fe200078e00ff */
[----:B------:R-:W-:Y:S01]  /*0040*/  CS2R R4, SRZ ;  /* 0x0000000000047805 */ /* 0x000fe2000001ff00 */
[----:B------:R-:W-:Y:S01]  /*0050*/  ULDC.64 UR6, c[0x0][0x118] ;  /* 0x0000460000067ab9 */ /* 0x000fe20000000a00 */
[----:B0-----:R-:W-:Y:S01]  /*0060*/  SHF.R.U32.HI R2, RZ, 0x6, R0 ;  /* 0x00000006ff027819 */ /* 0x001fe20000011600 */
[----:B-1----:R-:W-:-:S03]  /*0070*/  USHF.L.U32 UR5, UR4, 0x6, URZ ;  /* 0x0000000604057899 */ /* 0x002fc6000800063f */
[----:B------:R-:W-:-:S04]  /*0080*/  SGXT.U32 R2, R2, 0x3 ;  /* 0x000000030202781a */ /* 0x000fc80000000000 */
[----:B------:R-:W-:-:S04]  /*0090*/  LOP3.LUT R8, R2, UR5, RZ, 0xfc, !PT ;  /* 0x0000000502087c12 */ /* 0x000fc8000f8efcff */
[C---:B------:R-:W-:Y:S01]  /*00a0*/  ISETP.GE.AND P2, PT, R8.reuse, 0x200, PT ;  /* 0x000002000800780c */ /* 0x040fe20003f46270 */
[C---:B------:R-:W-:Y:S01]  /*00b0*/  IMAD.WIDE R2, R8.reuse, R11, c[0x0][0x160] ;  /* 0x0000580008027625 */ /* 0x040fe200078e020b */
[----:B------:R-:W-:-:S04]  /*00c0*/  LOP3.LUT R6, R8, 0x8, RZ, 0xfc, !PT ;  /* 0x0000000808067812 */ /* 0x000fc800078efcff */
[----:B------:R-:W-:-:S07]  /*00d0*/  ISETP.GE.AND P3, PT, R6, 0x200, PT ;  /* 0x000002000600780c */ /* 0x000fce0003f66270 */
[----:B------:R-:W2:Y:S01]  /*00e0*/  @!P2 LDG.E.EL.64 R4, [R2.64] ;  /* 0x000000060204a981 */ /* 0x000ea2000c2e1b00 */
[----:B------:R-:W-:Y:S01]  /*00f0*/  CS2R R6, SRZ ;  /* 0x0000000000067805 */ /* 0x000fe2000001ff00 */
[----:B------:R-:W-:-:S05]  /*0100*/  LOP3.LUT R9, R8, 0x10, RZ, 0xfc, !PT ;  /* 0x0000001008097812 */ /* 0x000fca00078efcff */
[----:B------:R-:W3:Y:S01]  /*0110*/  @!P3 LDG.E.EL.64 R6, [R2.64+0x40] ;  /* 0x000040060206b981 */ /* 0x000ee2000c2e1b00 */
[----:B------:R-:W-:Y:S01]  /*0120*/  ISETP.GE.AND P5, PT, R9, 0x200, PT ;  /* 0x000002000900780c */ /* 0x000fe20003fa6270 */
[----:B------:R-:W-:Y:S01]  /*0130*/  CS2R R14, SRZ ;  /* 0x00000000000e7805 */ /* 0x000fe2000001ff00 */
[----:B------:R-:W-:-:S11]  /*0140*/  LOP3.LUT R9, R8, 0x18, RZ, 0xfc, !PT ;  /* 0x0000001808097812 */ /* 0x000fd600078efcff */
[----:B------:R-:W4:Y:S01]  /*0150*/  @!P5 LDG.E.EL.64 R14, [R2.64+0x80] ;  /* 0x00008006020ed981 */ /* 0x000f22000c2e1b00 */
[----:B------:R-:W-:Y:S01]  /*0160*/  ISETP.GE.AND P4, PT, R9, 0x200, PT ;  /* 0x000002000900780c */ /* 0x000fe20003f86270 */
[----:B------:R-:W-:Y:S01]  /*0170*/  CS2R R16, SRZ ;  /* 0x0000000000107805 */ /* 0x000fe2000001ff00 */
[----:B------:R-:W-:-:S04]  /*0180*/  LOP3.LUT R9, R8, 0x20, RZ, 0xfc, !PT ;  /* 0x0000002008097812 */ /* 0x000fc800078efcff */
[----:B------:R-:W-:-:S07]  /*0190*/  ISETP.GE.AND P0, PT, R9, 0x200, PT ;  /* 0x000002000900780c */ /* 0x000fce0003f06270 */
[----:B------:R-:W4:Y:S01]  /*01a0*/  @!P4 LDG.E.EL.64 R16, [R2.64+0xc0] ;  /* 0x0000c0060210c981 */ /* 0x000f22000c2e1b00 */
[----:B------:R-:W-:-:S06]  /*01b0*/  CS2R R12, SRZ ;  /* 0x00000000000c7805 */ /* 0x000fcc000001ff00 */
[----:B------:R0:W4:Y:S01]  /*01c0*/  @!P0 LDG.E.EL.64 R12, [R2.64+0x100] ;  /* 0x00010006020c8981 */ /* 0x000122000c2e1b00 */
[C---:B------:R-:W-:Y:S02]  /*01d0*/  LOP3.LUT R9, R8.reuse, 0x28, RZ, 0xfc, !PT ;  /* 0x0000002808097812 */ /* 0x040fe400078efcff */
[C---:B------:R-:W-:Y:S02]  /*01e0*/  LOP3.LUT R18, R8.reuse, 0x30, RZ, 0xfc, !PT ;  /* 0x0000003008127812 */ /* 0x040fe400078efcff */
[----:B------:R-:W-:Y:S02]  /*01f0*/  LOP3.LUT R8, R8, 0x38, RZ, 0xfc, !PT ;  /* 0x0000003808087812 */ /* 0x000fe400078efcff */
[----:B--2---:R-:W-:Y:S02]  /*0200*/  IADD3 R19, P1, R4, 0x7d80, RZ ;  /* 0x00007d8004137810 */ /* 0x004fe40007f3e0ff */
[----:B------:R-:W-:-:S03]  /*0210*/  ISETP.GE.AND P6, PT, R5, RZ, PT ;  /* 0x000000ff0500720c */ /* 0x000fc60003fc6270 */
[----:B------:R-:W-:Y:S01]  /*0220*/  IMAD.X R21, RZ, RZ, R5, P1 ;  /* 0x000000ffff157224 */ /* 0x000fe200008e0605 */
[----:B------:R-:W-:Y:S02]  /*0230*/  ISETP.GE.AND P1, PT, R9, 0x200, PT ;  /* 0x000002000900780c */ /* 0x000fe40003f26270 */
[----:B------:R-:W-:Y:S02]  /*0240*/  SEL R4, R19, R4, !P6 ;  /* 0x0000000413047207 */ /* 0x000fe40007000000 */
[----:B------:R-:W-:Y:S02]  /*0250*/  SEL R9, R21, R5, !P6 ;  /* 0x0000000515097207 */ /* 0x000fe40007000000 */
[----:B------:R-:W-:Y:S02]  /*0260*/  ISETP.GT.U32.AND P6, PT, R4, 0x7d7f, PT ;  /* 0x00007d7f0400780c */ /* 0x000fe40003fc4070 */
[----:B------:R-:W-:Y:S02]  /*0270*/  CS2R R4, SRZ ;  /* 0x0000000000047805 */ /* 0x000fe4000001ff00 */
[----:B------:R-:W-:-:S02]  /*0280*/  ISETP.GT.U32.AND.EX P6, PT, R9, RZ, !P2, P6 ;  /* 0x000000ff0900720c */ /* 0x000fc400057c4160 */
[----:B---3--:R-:W-:Y:S02]  /*0290*/  IADD3 R9, P2, R6, 0x7d80, RZ ;  /* 0x00007d8006097810 */ /* 0x008fe40007f5e0ff */
[----:B------:R0:W2:Y:S01]  /*02a0*/  @!P1 LDG.E.EL.64 R4, [R2.64+0x140] ;  /* 0x0001400602049981 */ /* 0x0000a2000c2e1b00 */
[----:B------:R-:W-:Y:S02]  /*02b0*/  SEL R10, RZ, 0x1, !P6 ;  /* 0x00000001ff0a7807 */ /* 0x000fe40007000000 */
[----:B------:R-:W-:Y:S01]  /*02c0*/  ISETP.GE.AND P6, PT, R7, RZ, PT ;  /* 0x000000ff0700720c */ /* 0x000fe20003fc6270 */
[----:B------:R-:W-:Y:S01]  /*02d0*/  IMAD.X R19, RZ, RZ, R7, P2 ;  /* 0x000000ffff137224 */ /* 0x000fe200010e0607 */
[----:B------:R-:W-:Y:S02]  /*02e0*/  ISETP.GE.AND P2, PT, R18, 0x200, PT ;  /* 0x000002001200780c */ /* 0x000fe40003f46270 */
[----:B------:R-:W-:Y:S02]  /*02f0*/  SEL R6, R9, R6, !P6 ;  /* 0x0000000609067207 */ /* 0x000fe40007000000 */
[----:B------:R-:W-:-:S02]  /*0300*/  SEL R9, R19, R7, !P6 ;  /* 0x0000000713097207 */ /* 0x000fc40007000000 */
[----:B------:R-:W-:Y:S02]  /*0310*/  ISETP.GT.U32.AND P6, PT, R6, 0x7d7f, PT ;  /* 0x00007d7f0600780c */ /* 0x000fe40003fc4070 */
[----:B------:R-:W-:Y:S02]  /*0320*/  CS2R R6, SRZ ;  /* 0x0000000000067805 */ /* 0x000fe4000001ff00 */
[----:B------:R-:W-:Y:S02]  /*0330*/  ISETP.GT.U32.AND.EX P3, PT, R9, RZ, !P3, P6 ;  /* 0x000000ff0900720c */ /* 0x000fe40005f64160 */
[----:B----4-:R-:W-:Y:S02]  /*0340*/  IADD3 R9, P6, R14, 0x7d80, RZ ;  /* 0x00007d800e097810 */ /* 0x010fe40007fde0ff */
[----:B------:R0:W3:Y:S01]  /*0350*/  @!P2 LDG.E.EL.64 R6, [R2.64+0x180] ;  /* 0x000180060206a981 */ /* 0x0000e2000c2e1b00 */
[----:B------:R-:W-:Y:S02]  /*0360*/  SEL R19, RZ, 0x1fffe, !P3 ;  /* 0x0001fffeff137807 */ /* 0x000fe40005800000 */
[----:B------:R-:W-:Y:S01]  /*0370*/  ISETP.GE.AND P3, PT, R8, 0x200, PT ;  /* 0x000002000800780c */ /* 0x000fe20003f66270 */
[----:B------:R-:W-:Y:S01]  /*0380*/  IMAD.X R21, RZ, RZ, R15, P6 ;  /* 0x000000ffff157224 */ /* 0x000fe200030e060f */
[----:B------:R-:W-:-:S04]  /*0390*/  ISETP.GE.AND P6, PT, R15, RZ, PT ;  /* 0x000000ff0f00720c */ /* 0x000fc80003fc6270 */
[----:B------:R-:W-:Y:S02]  /*03a0*/  SEL R14, R9, R14, !P6 ;  /* 0x0000000e090e7207 */ /* 0x000fe40007000000 */
[----:B------:R-:W-:Y:S01]  /*03b0*/  CS2R R8, SRZ ;  /* 0x0000000000087805 */ /* 0x000fe2000001ff00 */
[----:B------:R-:W-:Y:S02]  /*03c0*/  SEL R15, R21, R15, !P6 ;  /* 0x0000000f150f7207 */ /* 0x000fe40007000000 */
[----:B------:R-:W-:-:S03]  /*03d0*/  ISETP.GT.U32.AND P6, PT, R14, 0x7d7f, PT ;  /* 0x00007d7f0e00780c */ /* 0x000fc60003fc4070 */
[----:B------:R0:W4:Y:S01]  /*03e0*/  @!P3 LDG.E.EL.64 R8, [R2.64+0x1c0] ;  /* 0x0001c0060208b981 */ /* 0x000122000c2e1b00 */
[----:B------:R-:W-:Y:S02]  /*03f0*/  ISETP.GT.U32.AND.EX P5, PT, R15, RZ, !P5, P6 ;  /* 0x000000ff0f00720c */ /* 0x000fe40006fa4160 */
[----:B------:R-:W-:-:S05]  /*0400*/  IADD3 R15, P6, R16, 0x7d80, RZ ;  /* 0x00007d80100f7810 */ /* 0x000fca0007fde0ff */
[----:B------:R-:W-:Y:S01]  /*0410*/  IMAD.X R21, RZ, RZ, R17, P6 ;  /* 0x000000ffff157224 */ /* 0x000fe200030e0611 */
[----:B------:R-:W-:Y:S02]  /*0420*/  ISETP.GE.AND P6, PT, R17, RZ, PT ;  /* 0x000000ff1100720c */ /* 0x000fe40003fc6270 */
[----:B0-----:R-:W-:Y:S02]  /*0430*/  SHF.R.U32.HI R2, RZ, 0x3, R0 ;  /* 0x00000003ff027819 */ /* 0x001fe40000011600 */
[----:B------:R-:W-:Y:S02]  /*0440*/  SEL R14, R15, R16, !P6 ;  /* 0x000000100f0e7207 */ /* 0x000fe40007000000 */
[----:B------:R-:W-:Y:S02]  /*0450*/  SEL R16, R21, R17, !P6 ;  /* 0x0000001115107207 */ /* 0x000fe40007000000 */
[----:B------:R-:W-:Y:S02]  /*0460*/  ISETP.GT.U32.AND P6, PT, R14, 0x7d7f, PT ;  /* 0x00007d7f0e00780c */ /* 0x000fe40003fc4070 */
[----:B------:R-:W-:-:S02]  /*0470*/  SGXT.U32 R2, R2, 0x6 ;  /* 0x000000060202781a */ /* 0x000fc40000000000 */
[----:B------:R-:W-:Y:S02]  /*0480*/  ISETP.GT.U32.AND.EX P4, PT, R16, RZ, !P4, P6 ;  /* 0x000000ff1000720c */ /* 0x000fe40006784160 */
[----:B------:R-:W-:-:S05]  /*0490*/  IADD3 R15, P6, R12, 0x7d80, RZ ;  /* 0x00007d800c0f7810 */ /* 0x000fca0007fde0ff */
[----:B------:R-:W-:Y:S01]  /*04a0*/  IMAD.X R17, RZ, RZ, R13, P6 ;  /* 0x000000ffff117224 */ /* 0x000fe200030e060d */
[----:B------:R-:W-:-:S04]  /*04b0*/  ISETP.GE.AND P6, PT, R13, RZ, PT ;  /* 0x000000ff0d00720c */ /* 0x000fc80003fc6270 */
[----:B------:R-:W-:Y:S02]  /*04c0*/  SEL R3, R15, R12, !P6 ;  /* 0x0000000c0f037207 */ /* 0x000fe40007000000 */
[----:B------:R-:W-:Y:S01]  /*04d0*/  SEL R13, R17, R13, !P6 ;  /* 0x0000000d110d7207 */ /* 0x000fe20007000000 */
[----:B------:R-:W-:Y:S01]  /*04e0*/  CS2R R14, SRZ ;  /* 0x00000000000e7805 */ /* 0x000fe2000001ff00 */
[----:B------:R-:W-:Y:S02]  /*04f0*/  ISETP.GT.U32.AND P6, PT, R3, 0x7d7f, PT ;  /* 0x00007d7f0300780c */ /* 0x000fe40003fc4070 */
[----:B------:R-:W-:Y:S02]  /*0500*/  LOP3.LUT R12, R2, UR5, RZ, 0xfc, !PT ;  /* 0x00000005020c7c12 */ /* 0x000fe4000f8efcff */
[----:B------:R-:W-:Y:S02]  /*0510*/  ISETP.GT.U32.AND.EX P6, PT, R13, RZ, !P0, P6 ;  /* 0x000000ff0d00720c */ /* 0x000fe400047c4160 */
[C---:B------:R-:W-:Y:S01]  /*0520*/  ISETP.GE.AND P0, PT, R12.reuse, 0x200, PT ;  /* 0x000002000c00780c */ /* 0x040fe20003f06270 */
[----:B------:R-:W-:-:S12]  /*0530*/  IMAD.WIDE R12, R12, R11, c[0x0][0x160] ;  /* 0x000058000c0c7625 */ /* 0x000fd800078e020b */
[----:B------:R0:W5:Y:S01]  /*0540*/  @!P0 LDG.E.EL.64 R14, [R12.64] ;  /* 0x000000060c0e8981 */ /* 0x000162000c2e1b00 */
[----:B------:R-:W-:Y:S01]  /*0550*/  SEL R3, RZ, 0x1, !P6 ;  /* 0x00000001ff037807 */ /* 0x000fe20007000000 */
[----:B------:R-:W-:-:S05]  /*0560*/  IMAD.IADD R10, R10, 0x1, R19 ;  /* 0x000000010a0a7824 */ /* 0x000fca00078e0213 */
[----:B------:R-:W-:Y:S02]  /*0570*/  LOP3.LUT R10, R10, 0x3, RZ, 0xc0, !PT ;  /* 0x000000030a0a7812 */ /* 0x000fe400078ec0ff */
[----:B--2---:R-:W-:-:S05]  /*0580*/  IADD3 R11, P6, R4, 0x7d80, RZ ;  /* 0x00007d80040b7810 */ /* 0x004fca0007fde0ff */
[----:B------:R-:W-:Y:S01]  /*0590*/  IMAD.X R17, RZ, RZ, R5, P6 ;  /* 0x000000ffff117224 */ /* 0x000fe200030e0605 */
[----:B------:R-:W-:-:S04]  /*05a0*/  ISETP.GE.AND P6, PT, R5, RZ, PT ;  /* 0x000000ff0500720c */ /* 0x000fc80003fc6270 */
[----:B------:R-:W-:Y:S02]  /*05b0*/  SEL R4, R11, R4, !P6 ;  /* 0x000000040b047207 */ /* 0x000fe40007000000 */
[----:B------:R-:W-:Y:S02]  /*05c0*/  SEL R5, R17, R5, !P6 ;  /* 0x0000000511057207 */ /* 0x000fe40007000000 */
[----:B------:R-:W-:-:S04]  /*05d0*/  ISETP.GT.U32.AND P6, PT, R4, 0x7d7f, PT ;  /* 0x00007d7f0400780c */ /* 0x000fc80003fc4070 */
[----:B------:R-:W-:Y:S02]  /*05e0*/  ISETP.GT.U32.AND.EX P1, PT, R5, RZ, !P1, P6 ;  /* 0x000000ff0500720c */ /* 0x000fe40004f24160 */
[----:B---3--:R-:W-:-:S05]  /*05f0*/  IADD3 R5, P6, R6, 0x7d80, RZ ;  /* 0x00007d8006057810 */ /* 0x008fca0007fde0ff */
[----:B------:R-:W-:Y:S01]  /*0600*/  IMAD.X R11, RZ, RZ, R7, P6 ;  /* 0x000000ffff0b7224 */ /* 0x000fe200030e0607 */
[----:B------:R-:W-:-:S04]  /*0610*/  ISETP.GE.AND P6, PT, R7, RZ, PT ;  /* 0x000000ff0700720c */ /* 0x000fc80003fc6270 */
[----:B------:R-:W-:Y:S02]  /*0620*/  SEL R4, R5, R6, !P6 ;  /* 0x0000000605047207 */ /* 0x000fe40007000000 */
[----:B------:R-:W-:Y:S02]  /*0630*/  SEL R6, R11, R7, !P6 ;  /* 0x000000070b067207 */ /* 0x000fe40007000000 */
[----:B------:R-:W-:Y:S02]  /*0640*/  ISETP.GT.U32.AND P6, PT, R4, 0x7d7f, PT ;  /* 0x00007d7f0400780c */ /* 0x000fe40003fc4070 */
[----:B------:R-:W-:Y:S02]  /*0650*/  SEL R4, RZ, 0x1fffe, !P1 ;  /* 0x0001fffeff047807 */ /* 0x000fe40004800000 */
[----:B------:R-:W-:Y:S02]  /*0660*/  ISETP.GT.U32.AND.EX P2, PT, R6, RZ, !P2, P6 ;  /* 0x000000ff0600720c */ /* 0x000fe40005744160 */
[----:B----4-:R-:W-:-:S05]  /*0670*/  IADD3 R5, P6, R8, 0x7d80, RZ ;  /* 0x00007d8008057810 */ /* 0x010fca0007fde0ff */
[----:B------:R-:W-:Y:S01]  /*0680*/  IMAD.X R7, RZ, RZ, R9, P6 ;  /* 0x000000ffff077224 */ /* 0x000fe200030e0609 */
[----:B------:R-:W-:-:S04]  /*0690*/  ISETP.GE.AND P6, PT, R9, RZ, PT ;  /* 0x000000ff0900720c */ /* 0x000fc80003fc6270 */
[----:B------:R-:W-:Y:S02]  /*06a0*/  SEL R5, R5, R8, !P6 ;  /* 0x0000000805057207 */ /* 0x000fe40007000000 */
[----:B------:R-:W-:Y:S01]  /*06b0*/  SEL R8, R7, R9, !P6 ;  /* 0x0000000907087207 */ /* 0x000fe20007000000 */
[----:B------:R-:W-:Y:S01]  /*06c0*/  IMAD.IADD R7, R3, 0x1, R4 ;  /* 0x0000000103077824 */ /* 0x000fe200078e0204 */
[----:B------:R-:W-:Y:S02]  /*06d0*/  ISETP.GT.U32.AND P1, PT, R5, 0x7d7f, PT ;  /* 0x00007d7f0500780c */ /* 0x000fe40003f24070 */
[----:B------:R-:W-:Y:S02]  /*06e0*/  SEL R3, RZ, 0x4, !P5 ;  /* 0x00000004ff037807 */ /* 0x000fe40006800000 */
[----:B------:R-:W-:Y:S02]  /*06f0*/  ISETP.GT.U32.AND.EX P3, PT, R8, RZ, !P3, P1 ;  /* 0x000000ff0800720c */ /* 0x000fe40005f64110 */
[----:B------:R-:W-:-:S02]  /*0700*/  SEL R4, RZ, 0x7fff8, !P4 ;  /* 0x0007fff8ff047807 */ /* 0x000fc40006000000 */
[----:B------:R-:W-:Y:S02]  /*0710*/  SEL R5, RZ, 0x4, !P2 ;  /* 0x00000004ff057807 */ /* 0x000fe40005000000 */
[----:B------:R-:W-:Y:S02]  /*0720*/  SEL R6, RZ, 0x7fff8, !P3 ;  /* 0x0007fff8ff067807 */ /* 0x000fe40005800000 */
[----:B------:R-:W-:Y:S02]  /*0730*/  LOP3.LUT R7, R7, 0x3, RZ, 0xc0, !PT ;  /* 0x0000000307077812 */ /* 0x000fe400078ec0ff */
[----:B------:R-:W-:Y:S02]  /*0740*/  IADD3 R3, R10, R4, R3 ;  /* 0x000000040a037210 */ /* 0x000fe40007ffe003 */
[----:B------:R-:W-:Y:S02]  /*0750*/  IADD3 R6, R7, R6, R5 ;  /* 0x0000000607067210 */ /* 0x000fe40007ffe005 */
[----:B------:R-:W-:-:S05]  /*0760*/  LOP3.LUT R3, R3, 0xf, RZ, 0xc0, !PT ;  /* 0x0000000f03037812 */ /* 0x000fca00078ec0ff */
[----:B------:R-:W-:-:S05]  /*0770*/  IMAD R3, R6, 0x10, R3 ;  /* 0x0000001006037824 */ /* 0x000fca00078e0203 */
[----:B------:R-:W-:-:S13]  /*0780*/  LOP3.LUT P1, RZ, R3, 0xff, RZ, 0xc0, !PT ;  /* 0x000000ff03ff7812 */ /* 0x000fda000782c0ff */
[----:B------:R-:W-:Y:S05]  /*0790*/  @P1 BRA `(.L_x_0) ;  /* 0x0000094000001947 */ /* 0x000fea0003800000 */
[C---:B0----5:R-:W-:Y:S01]  /*07a0*/  IMAD.SHL.U32 R6, R14.reuse, 0x1000, RZ ;  /* 0x000010000e067824 */ /* 0x061fe200078e00ff */
[----:B------:R-:W-:Y:S01]  /*07b0*/  SHF.L.U64.HI R5, R14, 0xc, R15 ;  /* 0x0000000c0e057819 */ /* 0x000fe2000001020f */
[----:B------:R-:W-:Y:S01]  /*07c0*/  IMAD.SHL.U32 R4, R0, 0x8, RZ ;  /* 0x0000000800047824 */ /* 0x000fe200078e00ff */
[----:B------:R-:W-:Y:S01]  /*07d0*/  ISETP.GE.AND P1, PT, R15, RZ, PT ;  /* 0x000000ff0f00720c */ /* 0x000fe20003f26270 */
[----:B------:R-:W-:Y:S01]  /*07e0*/  CS2R R16, SRZ ;  /* 0x0000000000107805 */ /* 0x000fe2000001ff00 */
[----:B------:R-:W-:Y:S01]  /*07f0*/  IADD3 R3, P2, R6, 0x7d80000, RZ ;  /* 0x07d8000006037810 */ /* 0x000fe20007f5e0ff */
[----:B------:R-:W-:Y:S01]  /*0800*/  IMAD.MOV.U32 R23, RZ, RZ, -0x40 ;  /* 0xffffffc0ff177424 */ /* 0x000fe200078e00ff */
[----:B------:R-:W-:Y:S01]  /*0810*/  CS2R R12, SRZ ;  /* 0x00000000000c7805 */ /* 0x000fe2000001ff00 */
[----:B------:R-:W-:Y:S01]  /*0820*/  IMAD.MOV.U32 R25, RZ, RZ, -0x1 ;  /* 0xffffffffff197424 */ /* 0x000fe200078e00ff */
[----:B------:R-:W-:Y:S01]  /*0830*/  SEL R3, R3, R6, !P1 ;  /* 0x0000000603037207 */ /* 0x000fe20004800000 */
[----:B------:R-:W-:Y:S01]  /*0840*/  IMAD.X R8, RZ, RZ, R5, P2 ;  /* 0x000000ffff087224 */ /* 0x000fe200010e0605 */
[----:B------:R-:W-:Y:S01]  /*0850*/  CS2R R10, SRZ ;  /* 0x00000000000a7805 */ /* 0x000fe2000001ff00 */
[----:B------:R-:W-:Y:S01]  /*0860*/  IMAD.MOV.U32 R18, RZ, RZ, RZ ;  /* 0x000000ffff127224 */ /* 0x000fe200078e00ff */
[----:B------:R-:W-:Y:S01]  /*0870*/  LOP3.LUT R24, R3, 0x38, R4, 0xf8, !PT ;  /* 0x0000003803187812 */ /* 0x000fe200078ef804 */
[----:B------:R-:W-:Y:S01]  /*0880*/  IMAD.MOV.U32 R9, RZ, RZ, RZ ;  /* 0x000000ffff097224 */ /* 0x000fe200078e00ff */
[----:B------:R-:W-:-:S02]  /*0890*/  SEL R8, R8, R5, !P1 ;  /* 0x0000000508087207 */ /* 0x000fc40004800000 */
.L_x_1:
[----:B------:R-:W-:Y:S01]  /*08a0*/  WARPSYNC 0xffffffff ;  /* 0xffffffff00007948 */ /* 0x000fe20003800000 */
[----:B------:R-:W-:Y:S01]  /*08b0*/  BAR.SYNC.DEFER_BLOCKING 0x0 ;  /* 0x0000000000007b1d */ /* 0x000fe20000010000 */
[----:B------:R-:W-:Y:S01]  /*08c0*/  IADD3 R23, P1, R23, 0x40, RZ ;  /* 0x0000004017177810 */ /* 0x000fe20007f3e0ff */
[----:B------:R-:W-:-:S03]  /*08d0*/  CS2R R4, SRZ ;  /* 0x0000000000047805 */ /* 0x000fc6000001ff00 */
[----:B------:R-:W-:Y:S01]  /*08e0*/  LOP3.LUT R6, R23, R24, RZ, 0xfc, !PT ;  /* 0x0000001817067212 */ /* 0x000fe200078efcff */
[----:B------:R-:W-:-:S03]  /*08f0*/  IMAD.X R25, RZ, RZ, R25, P1 ;  /* 0x000000ffff197224 */ /* 0x000fc600008e0619 */
[----:B------:R-:W-:Y:S02]  /*0900*/  LEA R14, P1, R6, c[0x0][0x168], 0x1 ;  /* 0x00005a00060e7a11 */ /* 0x000fe400078208ff */
[----:B------:R-:W-:-:S04]  /*0910*/  LOP3.LUT R7, R25, R8, RZ, 0xfc, !PT ;  /* 0x0000000819077212 */ /* 0x000fc800078efcff */
[----:B------:R-:W-:Y:S02]  /*0920*/  LEA.HI.X R15, R6, c[0x0][0x16c], R7, 0x1, P1 ;  /* 0x00005b00060f7a11 */ /* 0x000fe400008f0c07 */
[----:B------:R-:W-:-:S06]  /*0930*/  CS2R R6, SRZ ;  /* 0x0000000000067805 */ /* 0x000fcc000001ff00 */
[----:B------:R-:W2:Y:S01]  /*0940*/  @!P0 LDG.E.EL.128 R4, [R14.64] ;  /* 0x000000060e048981 */ /* 0x000ea2000c2e1d00 */
[----:B------:R-:W-:-:S04]  /*0950*/  ISETP.GE.U32.AND P1, PT, R23, 0xfc0, PT ;  /* 0x00000fc01700780c */ /* 0x000fc80003f26070 */
[----:B------:R-:W-:Y:S02]  /*0960*/  ISETP.GE.U32.AND.EX P1, PT, R25, RZ, PT, P1 ;  /* 0x000000ff1900720c */ /* 0x000fe40003f26110 */
[C---:B--2---:R-:W-:Y:S01]  /*0970*/  PRMT R20, R6.reuse, 0x7632, R20 ;  /* 0x0000763206147816 */ /* 0x044fe20000000014 */
[----:B------:R-:W-:Y:S01]  /*0980*/  IMAD.U32 R21, R6, 0x10000, RZ ;  /* 0x0001000006157824 */ /* 0x000fe200078e00ff */
[----:B------:R-:W-:Y:S01]  /*0990*/  PRMT R19, R7, 0x7632, R19 ;  /* 0x0000763207137816 */ /* 0x000fe20000000013 */
[C---:B------:R-:W-:Y:S01]  /*09a0*/  IMAD.U32 R15, R4.reuse, 0x10000, RZ ;  /* 0x00010000040f7824 */ /* 0x040fe200078e00ff */
[----:B------:R-:W-:Y:S01]  /*09b0*/  PRMT R6, R5, 0x7632, R6 ;  /* 0x0000763205067816 */ /* 0x000fe20000000006 */
[----:B------:R-:W-:Y:S01]  /*09c0*/  IMAD.U32 R7, R7, 0x10000, RZ ;  /* 0x0001000007077824 */ /* 0x000fe200078e00ff */
[----:B------:R-:W-:Y:S01]  /*09d0*/  PRMT R22, R4, 0x7632, R22 ;  /* 0x0000763204167816 */ /* 0x000fe20000000016 */
[----:B------:R-:W-:Y:S01]  /*09e0*/  IMAD.U32 R5, R5, 0x10000, RZ ;  /* 0x0001000005057824 */ /* 0x000fe200078e00ff */
[----:B------:R-:W-:Y:S01]  /*09f0*/  @!P0 FFMA R12, R21, R21, R12 ;  /* 0x00000015150c8223 */ /* 0x000fe2000000000c */
        /* <DEDUP_REMOVED lines=8> */
[----:B------:R-:W-:Y:S01]  /*0a80*/  @!P0 FFMA R11, R20, R20, R11 ;  /* 0x00000014140b8223 */ /* 0x000fe2000000000b */
[----:B------:R-:W-:Y:S01]  /*0a90*/  @!P0 FFMA R13, R6, R6, R13 ;  /* 0x00000006060d8223 */ /* 0x000fe2000000000d */
[----:B------:R-:W-:Y:S01]  /*0aa0*/  @!P0 FFMA R17, R22, R22, R17 ;  /* 0x0000001616118223 */ /* 0x000fe20000000011 */
[----:B------:R-:W-:Y:S05]  /*0ab0*/  @!P1 BRA `(.L_x_1) ;  /* 0xfffffde000009947 */ /* 0x000fea000383ffff */
[----:B------:R-:W-:Y:S01]  /*0ac0*/  FADD R17, R16, R17 ;  /* 0x0000001110117221 */ /* 0x000fe20000000000 */
[----:B------:R-:W-:Y:S01]  /*0ad0*/  USHF.L.U32 UR4, UR4, 0x12, URZ ;  /* 0x0000001204047899 */ /* 0x000fe2000800063f */
[----:B------:R-:W-:-:S02]  /*0ae0*/  IMAD.SHL.U32 R2, R2, 0x1000, RZ ;  /* 0x0000100002027824 */ /* 0x000fc400078e00ff */
[----:B------:R-:W-:Y:S01]  /*0af0*/  FADD R18, R18, R17 ;  /* 0x0000001112127221 */ /* 0x000fe20000000000 */
[----:B------:R-:W-:Y:S02]  /*0b00*/  IMAD.MOV.U32 R16, RZ, RZ, -0x40 ;  /* 0xffffffc0ff107424 */ /* 0x000fe400078e00ff */
[----:B------:R-:W-:Y:S01]  /*0b10*/  LOP3.LUT R2, R2, UR4, RZ, 0xfc, !PT ;  /* 0x0000000402027c12 */ /* 0x000fe2000f8efcff */
[----:B------:R-:W-:-:S04]  /*0b20*/  FADD R13, R13, R18 ;  /* 0x000000120d0d7221 */ /* 0x000fc80000000000 */
[----:B------:R-:W-:Y:S01]  /*0b30*/  FADD R12, R12, R13 ;  /* 0x0000000d0c0c7221 */ /* 0x000fe20000000000 */
[----:B------:R-:W-:Y:S02]  /*0b40*/  IMAD.MOV.U32 R13, RZ, RZ, 0x39800000 ;  /* 0x39800000ff0d7424 */ /* 0x000fe400078e00ff */
[----:B------:R-:W-:Y:S01]  /*0b50*/  IMAD.WIDE R6, R2, 0x2, RZ ;  /* 0x0000000202067825 */ /* 0x000fe200078e02ff */
[----:B------:R-:W-:-:S04]  /*0b60*/  FADD R11, R11, R12 ;  /* 0x0000000c0b0b7221 */ /* 0x000fc80000000000 */
[----:B------:R-:W-:-:S04]  /*0b70*/  FADD R10, R10, R11 ;  /* 0x0000000b0a0a7221 */ /* 0x000fc80000000000 */
[----:B------:R-:W-:-:S05]  /*0b80*/  FADD R10, R9, R10 ;  /* 0x0000000a090a7221 */ /* 0x000fca0000000000 */
[----:B------:R-:W0:Y:S02]  /*0b90*/  SHFL.BFLY PT, R5, R10, 0x4, 0x1f ;  /* 0x0c801f000a057f89 */ /* 0x000e2400000e0000 */
[----:B0-----:R-:W-:Y:S01]  /*0ba0*/  FADD R9, R10, R5 ;  /* 0x000000050a097221 */ /* 0x001fe20000000000 */
[----:B------:R-:W-:-:S04]  /*0bb0*/  LOP3.LUT R5, R0, 0x7, RZ, 0xc0, !PT ;  /* 0x0000000700057812 */ /* 0x000fc800078ec0ff */
[----:B------:R-:W0:Y:S02]  /*0bc0*/  SHFL.BFLY PT, R4, R9, 0x2, 0x1f ;  /* 0x0c401f0009047f89 */ /* 0x000e2400000e0000 */
[----:B0-----:R-:W-:-:S05]  /*0bd0*/  FADD R11, R9, R4 ;  /* 0x00000004090b7221 */ /* 0x001fca0000000000 */
[----:B------:R-:W0:Y:S02]  /*0be0*/  SHFL.BFLY PT, R4, R11, 0x1, 0x1f ;  /* 0x0c201f000b047f89 */ /* 0x000e2400000e0000 */
[----:B0-----:R-:W-:Y:S01]  /*0bf0*/  FADD R0, R11, R4 ;  /* 0x000000040b007221 */ /* 0x001fe20000000000 */
[----:B------:R-:W-:-:S03]  /*0c00*/  IMAD.WIDE.U32 R4, R5, 0x10, RZ ;  /* 0x0000001005047825 */ /* 0x000fc600078e00ff */
[----:B------:R-:W-:Y:S01]  /*0c10*/  FFMA R0, R0, R13, 9.9999999747524270788e-07 ;  /* 0x358637bd00007423 */ /* 0x000fe2000000000d */
[----:B------:R-:W-:Y:S01]  /*0c20*/  IMAD.MOV.U32 R13, RZ, RZ, -0x1 ;  /* 0xffffffffff0d7424 */ /* 0x000fe200078e00ff */
[----:B------:R-:W-:Y:S02]  /*0c30*/  LEA R2, P2, R3, R4, 0x1 ;  /* 0x0000000403027211 */ /* 0x000fe400078408ff */
[C---:B------:R-:W-:Y:S02]  /*0c40*/  LOP3.LUT R12, R4.reuse, R6, RZ, 0xfc, !PT ;  /* 0x00000006040c7212 */ /* 0x040fe400078efcff */
[----:B------:R-:W0:Y:S01]  /*0c50*/  MUFU.RSQ R0, R0 ;  /* 0x0000000000007308 */ /* 0x000e220000001400 */
[----:B------:R-:W-:Y:S02]  /*0c60*/  LOP3.LUT R6, R5, R7, RZ, 0xfc, !PT ;  /* 0x0000000705067212 */ /* 0x000fe400078efcff */
[----:B------:R-:W-:Y:S02]  /*0c70*/  IADD3 R14, P4, R4, c[0x0][0x170], RZ ;  /* 0x00005c00040e7a10 */ /* 0x000fe40007f9e0ff */
[----:B------:R-:W-:-:S02]  /*0c80*/  IADD3 R2, P3, R2, c[0x0][0x168], RZ ;  /* 0x00005a0002027a10 */ /* 0x000fc40007f7e0ff */
[----:B------:R-:W-:Y:S02]  /*0c90*/  IADD3 R12, P1, R12, c[0x0][0x178], RZ ;  /* 0x00005e000c0c7a10 */ /* 0x000fe40007f3e0ff */
[----:B------:R-:W-:Y:S02]  /*0ca0*/  LEA.HI.X R3, R3, R5, R8, 0x1, P2 ;  /* 0x0000000503037211 */ /* 0x000fe400010f0c08 */
[----:B------:R-:W-:Y:S02]  /*0cb0*/  IADD3.X R15, R5, c[0x0][0x174], RZ, P4, !PT ;  /* 0x00005d00050f7a10 */ /* 0x000fe400027fe4ff */
[----:B------:R-:W-:Y:S02]  /*0cc0*/  IADD3.X R3, R3, c[0x0][0x16c], RZ, P3, !PT ;  /* 0x00005b0003037a10 */ /* 0x000fe40001ffe4ff */
[----:B------:R-:W-:Y:S02]  /*0cd0*/  IADD3.X R17, R6, c[0x0][0x17c], RZ, P1, !PT ;  /* 0x00005f0006117a10 */ /* 0x000fe40000ffe4ff */
.L_x_2:
[----:B0-----:R1:W2:Y:S01]  /*0ce0*/  LDG.E.EL.128 R4, [R14.64] ;  /* 0x000000060e047981 */ /* 0x0012a2000c2e1d00 */
[----:B------:R-:W-:Y:S01]  /*0cf0*/  CS2R R8, SRZ ;  /* 0x0000000000087805 */ /* 0x000fe2000001ff00 */
[----:B------:R-:W-:-:S02]  /*0d00*/  CS2R R10, SRZ ;  /* 0x00000000000a7805 */ /* 0x000fc4000001ff00 */
[----:B------:R-:W-:Y:S06]  /*0d10*/  BAR.SYNC.DEFER_BLOCKING 0x0 ;  /* 0x0000000000007b1d */ /* 0x000fec0000010000 */
[----:B------:R3:W4:Y:S01]  /*0d20*/  @!P0 LDG.E.EF.128 R8, [R2.64] ;  /* 0x0000000602088981 */ /* 0x000722000c0e1d00 */
[----:B------:R-:W-:-:S05]  /*0d30*/  IADD3 R16, P1, R16, 0x40, RZ ;  /* 0x0000004010107810 */ /* 0x000fca0007f3e0ff */
[----:B------:R-:W-:Y:S01]  /*0d40*/  IMAD.X R13, RZ, RZ, R13, P1 ;  /* 0x000000ffff0d7224 */ /* 0x000fe200008e060d */
[----:B------:R-:W-:-:S04]  /*0d50*/  ISETP.GE.U32.AND P1, PT, R16, 0xfc0, PT ;  /* 0x00000fc01000780c */ /* 0x000fc80003f26070 */
[----:B------:R-:W-:Y:S02]  /*0d60*/  ISETP.GE.U32.AND.EX P1, PT, R13, RZ, PT, P1 ;  /* 0x000000ff0d00720c */ /* 0x000fe40003f26110 */
[----:B-1----:R-:W-:Y:S02]  /*0d70*/  IADD3 R14, P4, R14, 0x80, RZ ;  /* 0x000000800e0e7810 */ /* 0x002fe40007f9e0ff */
[----:B---3--:R-:W-:-:S03]  /*0d80*/  IADD3 R2, P3, R2, 0x80, RZ ;  /* 0x0000008002027810 */ /* 0x008fc60007f7e0ff */
[----:B------:R-:W-:Y:S02]  /*0d90*/  IMAD.X R15, RZ, RZ, R15, P4 ;  /* 0x000000ffff0f7224 */ /* 0x000fe400020e060f */
[----:B------:R-:W-:Y:S01]  /*0da0*/  IMAD.X R3, RZ, RZ, R3, P3 ;  /* 0x000000ffff037224 */ /* 0x000fe200018e0603 */
[C---:B--2---:R-:W-:Y:S01]  /*0db0*/  PRMT R18, R4.reuse, 0x7632, R18 ;  /* 0x0000763204127816 */ /* 0x044fe20000000012 */
[----:B------:R-:W-:Y:S01]  /*0dc0*/  IMAD.U32 R20, R4, 0x10000, RZ ;  /* 0x0001000004147824 */ /* 0x000fe200078e00ff */
[C---:B------:R-:W-:Y:S01]  /*0dd0*/  PRMT R4, R7.reuse, 0x7632, R4 ;  /* 0x0000763207047816 */ /* 0x040fe20000000004 */
[----:B------:R-:W-:Y:S01]  /*0de0*/  IMAD.U32 R26, R7, 0x10000, RZ ;  /* 0x00010000071a7824 */ /* 0x000fe200078e00ff */
[C---:B------:R-:W-:Y:S01]  /*0df0*/  PRMT R19, R5.reuse, 0x7632, R19 ;  /* 0x0000763205137816 */ /* 0x040fe20000000013 */
[----:B------:R-:W-:Y:S01]  /*0e00*/  IMAD.U32 R22, R5, 0x10000, RZ ;  /* 0x0001000005167824 */ /* 0x000fe200078e00ff */
[----:B------:R-:W-:Y:S01]  /*0e10*/  PRMT R5, R6, 0x7632, R5 ;  /* 0x0000763206057816 */ /* 0x000fe20000000005 */
[----:B------:R-:W-:-:S02]  /*0e20*/  IMAD.U32 R18, R18, 0x10000, RZ ;  /* 0x0001000012127824 */ /* 0x000fc400078e00ff */
[----:B------:R-:W-:Y:S02]  /*0e30*/  IMAD.U32 R24, R6, 0x10000, RZ ;  /* 0x0001000006187824 */ /* 0x000fe400078e00ff */
[----:B------:R-:W-:Y:S02]  /*0e40*/  IMAD.U32 R19, R19, 0x10000, RZ ;  /* 0x0001000013137824 */ /* 0x000fe400078e00ff */
[C---:B----4-:R-:W-:Y:S01]  /*0e50*/  IMAD.U32 R23, R9.reuse, 0x10000, RZ ;  /* 0x0001000009177824 */ /* 0x050fe200078e00ff */
[C---:B------:R-:W-:Y:S01]  /*0e60*/  PRMT R7, R8.reuse, 0x7632, R7 ;  /* 0x0000763208077816 */ /* 0x040fe20000000007 */
[----:B------:R-:W-:Y:S01]  /*0e70*/  IMAD.U32 R21, R8, 0x10000, RZ ;  /* 0x0001000008157824 */ /* 0x000fe200078e00ff */
[----:B------:R-:W-:Y:S01]  /*0e80*/  PRMT R8, R9, 0x7632, R8 ;  /* 0x0000763209087816 */ /* 0x000fe20000000008 */
[----:B------:R-:W-:Y:S01]  /*0e90*/  IMAD.U32 R27, R11, 0x10000, RZ ;  /* 0x000100000b1b7824 */ /* 0x000fe200078e00ff */
[----:B0-----:R-:W-:Y:S01]  /*0ea0*/  FMUL R23, R0, R23 ;  /* 0x0000001700177220 */ /* 0x001fe20000400000 */
[----:B------:R-:W-:-:S02]  /*0eb0*/  PRMT R9, R10, 0x7632, R9 ;  /* 0x000076320a097816 */ /* 0x000fc40000000009 */
[----:B------:R-:W-:Y:S01]  /*0ec0*/  PRMT R11, R11, 0x7632, R11 ;  /* 0x000076320b0b7816 */ /* 0x000fe2000000000b */
[----:B------:R-:W-:Y:S01]  /*0ed0*/  IMAD.U32 R25, R10, 0x10000, RZ ;  /* 0x000100000a197824 */ /* 0x000fe200078e00ff */
[----:B------:R-:W-:Y:S01]  /*0ee0*/  FMUL R10, R22, R23 ;  /* 0x00000017160a7220 */ /* 0x000fe20000400000 */
[----:B------:R-:W-:Y:S02]  /*0ef0*/  IMAD.U32 R22, R5, 0x10000, RZ ;  /* 0x0001000005167824 */ /* 0x000fe400078e00ff */
[----:B------:R-:W-:Y:S02]  /*0f00*/  IMAD.U32 R7, R7, 0x10000, RZ ;  /* 0x0001000007077824 */ /* 0x000fe400078e00ff */
[----:B------:R-:W-:Y:S02]  /*0f10*/  IMAD.U32 R5, R8, 0x10000, RZ ;  /* 0x0001000008057824 */ /* 0x000fe400078e00ff */
[----:B------:R-:W-:Y:S02]  /*0f20*/  IMAD.U32 R9, R9, 0x10000, RZ ;  /* 0x0001000009097824 */ /* 0x000fe400078e00ff */
[----:B------:R-:W-:Y:S01]  /*0f30*/  IMAD.U32 R11, R11, 0x10000, RZ ;  /* 0x000100000b0b7824 */ /* 0x000fe200078e00ff */
[----:B------:R-:W-:Y:S01]  /*0f40*/  FMUL R21, R0, R21 ;  /* 0x0000001500157220 */ /* 0x000fe20000400000 */
[----:B------:R-:W-:Y:S01]  /*0f50*/  IMAD.U32 R8, R4, 0x10000, RZ ;  /* 0x0001000004087824 */ /* 0x000fe200078e00ff */
[C---:B------:R-:W-:Y:S01]  /*0f60*/  FMUL R7, R0.reuse, R7 ;  /* 0x0000000700077220 */ /* 0x040fe20000400000 */
[C---:B------:R-:W-:Y:S01]  /*0f70*/  FMUL R25, R0.reuse, R25 ;  /* 0x0000001900197220 */ /* 0x040fe20000400000 */
[C---:B------:R-:W-:Y:S01]  /*0f80*/  FMUL R27, R0.reuse, R27 ;  /* 0x0000001b001b7220 */ /* 0x040fe20000400000 */
[C---:B------:R-:W-:Y:S01]  /*0f90*/  FMUL R4, R0.reuse, R5 ;  /* 0x0000000500047220 */ /* 0x040fe20000400000 */
[C---:B------:R-:W-:Y:S01]  /*0fa0*/  FMUL R9, R0.reuse, R9 ;  /* 0x0000000900097220 */ /* 0x040fe20000400000 */
[----:B------:R-:W-:Y:S01]  /*0fb0*/  FMUL R11, R0, R11 ;  /* 0x0000000b000b7220 */ /* 0x000fe20000400000 */
[----:B------:R-:W-:Y:S01]  /*0fc0*/  FMUL R6, R20, R21 ;  /* 0x0000001514067220 */ /* 0x000fe20000400000 */
[----:B------:R-:W-:Y:S01]  /*0fd0*/  FMUL R7, R18, R7 ;  /* 0x0000000712077220 */ /* 0x000fe20000400000 */
[----:B------:R-:W-:Y:S01]  /*0fe0*/  FMUL R21, R24, R25 ;  /* 0x0000001918157220 */ /* 0x000fe20000400000 */
[----:B------:R-:W-:Y:S01]  /*0ff0*/  FMUL R20, R26, R27 ;  /* 0x0000001b1a147220 */ /* 0x000fe20000400000 */
[----:B------:R-:W-:Y:S01]  /*1000*/  FMUL R5, R19, R4 ;  /* 0x0000000413057220 */ /* 0x000fe20000400000 */
[----:B------:R-:W-:Y:S01]  /*1010*/  FMUL R22, R22, R9 ;  /* 0x0000000916167220 */ /* 0x000fe20000400000 */
[----:B------:R-:W-:Y:S01]  /*1020*/  FMUL R11, R8, R11 ;  /* 0x0000000b080b7220 */ /* 0x000fe20000400000 */
[----:B------:R-:W-:Y:S01]  /*1030*/  F2FP.BF16.PACK_AB R4, R7, R6 ;  /* 0x000000060704723e */ /* 0x000fe200000010ff */
[----:B------:R-:W-:Y:S01]  /*1040*/  @!P0 IMAD.MOV.U32 R8, RZ, RZ, R12 ;  /* 0x000000ffff088224 */ /* 0x000fe200078e000c */
[----:B------:R-:W-:Y:S01]  /*1050*/  F2FP.BF16.PACK_AB R5, R5, R10 ;  /* 0x0000000a0505723e */ /* 0x000fe200000010ff */
[----:B------:R-:W-:Y:S01]  /*1060*/  @!P0 IMAD.MOV.U32 R9, RZ, RZ, R17 ;  /* 0x000000ffff098224 */ /* 0x000fe200078e0011 */
[----:B------:R-:W-:-:S02]  /*1070*/  F2FP.BF16.PACK_AB R6, R22, R21 ;  /* 0x000000151606723e */ /* 0x000fc400000010ff */
[----:B------:R-:W-:-:S05]  /*1080*/  F2FP.BF16.PACK_AB R7, R11, R20 ;  /* 0x000000140b07723e */ /* 0x000fca00000010ff */
[----:B------:R0:W-:Y:S01]  /*1090*/  @!P0 STG.E.128 [R8.64], R4 ;  /* 0x0000000408008986 */ /* 0x0001e2000c101d06 */
[----:B------:R-:W-:-:S05]  /*10a0*/  IADD3 R12, P2, R12, 0x80, RZ ;  /* 0x000000800c0c7810 */ /* 0x000fca0007f5e0ff */
[----:B------:R-:W-:Y:S01]  /*10b0*/  IMAD.X R17, RZ, RZ, R17, P2 ;  /* 0x000000ffff117224 */ /* 0x000fe200010e0611 */
[----:B------:R-:W-:Y:S05]  /*10c0*/  @!P1 BRA `(.L_x_2) ;  /* 0xfffffc1000009947 */ /* 0x000fea000383ffff */
[----:B------:R-:W-:Y:S05]  /*10d0*/  EXIT ;  /* 0x000000000000794d */ /* 0x000fea0003800000 */
.L_x_0:
[----:B0-----:R-:W-:Y:S01]  /*10e0*/  MOV R0, 0x0 ;  /* 0x0000000000007802 */ /* 0x001fe20000000f00 */
[----:B------:R-:W-:Y:S02]  /*10f0*/  IMAD.MOV.U32 R4, RZ, RZ, c[0x4][0x18] ;  /* 0x01000600ff047624 */ /* 0x000fe400078e00ff */
[----:B------:R-:W-:Y:S01]  /*1100*/  IMAD.MOV.U32 R5, RZ, RZ, c[0x4][0x1c] ;  /* 0x01000700ff057624 */ /* 0x000fe200078e00ff */
[----:B------:R0:W1:Y:S01]  /*1110*/  LDC.64 R2, c[0x4][R0] ;  /* 0x0100000000027b82 */ /* 0x0000620000000a00 */
[----:B------:R-:W-:Y:S02]  /*1120*/  IMAD.MOV.U32 R6, RZ, RZ, c[0x4][0x10] ;  /* 0x01000400ff067624 */ /* 0x000fe400078e00ff */
[----:B------:R-:W-:Y:S02]  /*1130*/  IMAD.MOV.U32 R7, RZ, RZ, c[0x4][0x14] ;  /* 0x01000500ff077624 */ /* 0x000fe400078e00ff */
[----:B------:R-:W-:-:S02]  /*1140*/  IMAD.MOV.U32 R8, RZ, RZ, 0x29 ;  /* 0x00000029ff087424 */ /* 0x000fc400078e00ff */
[----:B------:R-:W-:Y:S02]  /*1150*/  IMAD.MOV.U32 R10, RZ, RZ, c[0x4][0x8] ;  /* 0x01000200ff0a7624 */ /* 0x000fe400078e00ff */
[----:B------:R-:W-:Y:S02]  /*1160*/  IMAD.MOV.U32 R11, RZ, RZ, c[0x4][0xc] ;  /* 0x01000300ff0b7624 */ /* 0x000fe400078e00ff */
[----:B0-----:R-:W-:Y:S02]  /*1170*/  IMAD.MOV.U32 R12, RZ, RZ, 0x1 ;  /* 0x00000001ff0c7424 */ /* 0x001fe400078e00ff */
[----:B------:R-:W-:-:S03]  /*1180*/  IMAD.MOV.U32 R13, RZ, RZ, RZ ;  /* 0x000000ffff0d7224 */ /* 0x000fc600078e00ff */
[----:B-----5:R-:W-:-:S04]  /*1190*/  LEPC R14 ;  /* 0x00000000000e734e */ /* 0x020fc80000000000 */
[----:B------:R-:W-:Y:S02]  /*11a0*/  MOV R9, 0x1210 ;  /* 0x0000121000097802 */ /* 0x000fe40000000f00 */
[----:B------:R-:W-:Y:S02]  /*11b0*/  MOV R20, 0x1190 ;  /* 0x0000119000147802 */ /* 0x000fe40000000f00 */
[----:B------:R-:W-:Y:S02]  /*11c0*/  MOV R21, 0x0 ;  /* 0x0000000000157802 */ /* 0x000fe40000000f00 */
[----:B------:R-:W-:-:S02]  /*11d0*/  MOV R0, 0x0 ;  /* 0x0000000000007802 */ /* 0x000fc40000000f00 */
[----:B------:R-:W-:-:S04]  /*11e0*/  IADD3 R20, P0, P1, -R20, R9, R14 ;  /* 0x0000000914147210 */ /* 0x000fc8000791e10e */
[----:B------:R-:W-:-:S04]  /*11f0*/  IADD3.X R21, ~R0, R21, R15, P0, P1 ;  /* 0x0000001500157210 */ /* 0x000fc800007e250f */
[----:B-1----:R-:W-:Y:S05]  /*1200*/  CALL.ABS.NOINC R2 ;  /* 0x0000000002007343 */ /* 0x002fea0003c00000 */
.L_x_3:
[----:B------:R-:W-:-:S00]  /*1210*/  BRA `(.L_x_3) ;  /* 0xfffffff000007947 */ /* 0x000fc0000383ffff */
[----:B------:R-:W-:-:S00]  /*1220*/  NOP ;  /* 0x0000000000007918 */ /* 0x000fc00000000000 */
        /* <DEDUP_REMOVED lines=13> */
.L_x_4:


//--------------------- .nv.global.init           --------------------------
	.section	.nv.global.init,"aw",@progbits
.nv.global.init:
	.type		assertFunc_0,@object
	.size		assertFunc_0,(_$_str - assertFunc_0)
assertFunc_0:
        /*0000*/ 	.byte	0x75, 0x6e, 0x6b, 0x6e, 0x6f, 0x77, 0x6e, 0x00
	.type		_$_str,@object
	.size		_$_str,(assertMessage_0 - _$_str)
_$_str:
        /*0008*/ 	.byte	0x5f, 0x5f, 0x43, 0x55, 0x44, 0x41, 0x5f, 0x46, 0x54, 0x5a, 0x00
	.type		assertMessage_0,@object
	.size		assertMessage_0,(assertFile_0 - assertMessage_0)
assertMessage_0:
        /*0013*/ 	.byte	0x69, 0x6e, 0x64, 0x65, 0x78, 0x20, 0x6f, 0x75, 0x74, 0x20, 0x6f, 0x66, 0x20, 0x62, 0x6f, 0x75
        /*0023*/ 	.byte	0x6e, 0x64, 0x73, 0x3a, 0x20, 0x30, 0x20, 0x3c, 0x3d, 0x20, 0x74, 0x6d, 0x70, 0x34, 0x20, 0x3c
        /*0033*/ 	.byte	0x20, 0x33, 0x32, 0x31, 0x32, 0x38, 0x00
	.type		assertFile_0,@object
	.size		assertFile_0,(.L_1 - assertFile_0)
assertFile_0:
        /*003a*/ 	.byte	0x2f, 0x74, 0x6d, 0x70, 0x2f, 0x74, 0x6f, 0x72, 0x63, 0x68, 0x69, 0x6e, 0x64, 0x75, 0x63, 0x74
        /*004a*/ 	.byte	0x6f, 0x72, 0x5f, 0x72, 0x6f, 0x6f, 0x74, 0x2f, 0x64, 0x73, 0x2f, 0x63, 0x64, 0x73, 0x71, 0x78
        /*005a*/ 	.byte	0x6b, 0x71, 0x69, 0x75, 0x64, 0x33, 0x79, 0x6e, 0x67, 0x73, 0x6c, 0x35, 0x64, 0x65, 0x6e, 0x72
        /*006a*/ 	.byte	0x37, 0x75, 0x32, 0x6f, 0x73, 0x65, 0x34, 0x37, 0x37, 0x67, 0x61, 0x6e, 0x6b, 0x7a, 0x35, 0x74
        /*007a*/ 	.byte	0x36, 0x66, 0x61, 0x6c, 0x6a, 0x6e, 0x74, 0x6d, 0x6d, 0x35, 0x71, 0x32, 0x61, 0x35, 0x72, 0x2e
        /*008a*/ 	.byte	0x70, 0x79, 0x00
.L_1:


//--------------------- SYMBOLS --------------------------

	.type		__assertfail,@function
